//
// Generated by NVIDIA NVVM Compiler
//
// Compiler Build ID: CL-36424714
// Cuda compilation tools, release 13.0, V13.0.88
// Based on NVVM 20.0.0
//

.version 9.0
.target sm_100
.address_size 64

	// .globl	_Z12fused_l2normPKfPfi
.extern .shared .align 16 .b8 sdata[];

.visible .entry _Z12fused_l2normPKfPfi(
	.param .u64 .ptr .align 1 _Z12fused_l2normPKfPfi_param_0,
	.param .u64 .ptr .align 1 _Z12fused_l2normPKfPfi_param_1,
	.param .u32 _Z12fused_l2normPKfPfi_param_2
)
{
	.reg .pred 	%p<9>;
	.reg .b32 	%r<20>;
	.reg .b32 	%f<17>;
	.reg .b64 	%rd<18>;

	ld.param.u64 	%rd5, [_Z12fused_l2normPKfPfi_param_0];
	ld.param.u64 	%rd4, [_Z12fused_l2normPKfPfi_param_1];
	ld.param.u32 	%r11, [_Z12fused_l2normPKfPfi_param_2];
	cvta.to.global.u64 	%rd6, %rd5;
	mov.u32 	%r12, %ctaid.x;
	cvt.u64.u32 	%rd7, %r12;
	cvt.s64.s32 	%rd8, %r11;
	mul.lo.s64 	%rd1, %rd8, %rd7;
	shl.b64 	%rd9, %rd1, 2;
	add.s64 	%rd2, %rd6, %rd9;
	mov.u32 	%r19, %tid.x;
	setp.ge.s32 	%p1, %r19, %r11;
	mov.f32 	%f16, 0f00000000;
	@%p1 bra 	$L__BB0_3;
	mov.f32 	%f16, 0f00000000;
	mov.u32 	%r2, %ntid.x;
	mov.u32 	%r17, %r19;
$L__BB0_2:
	mul.wide.s32 	%rd10, %r17, 4;
	add.s64 	%rd11, %rd2, %rd10;
	ld.global.nc.f32 	%f7, [%rd11];
	fma.rn.f32 	%f16, %f7, %f7, %f16;
	add.s32 	%r17, %r17, %r2;
	setp.lt.s32 	%p2, %r17, %r11;
	@%p2 bra 	$L__BB0_2;
$L__BB0_3:
	shl.b32 	%r13, %r19, 2;
	mov.u32 	%r14, sdata;
	add.s32 	%r5, %r14, %r13;
	st.shared.f32 	[%r5], %f16;
	bar.sync 	0;
	mov.u32 	%r6, %ntid.x;
	setp.lt.u32 	%p3, %r6, 2;
	@%p3 bra 	$L__BB0_8;
	mov.u32 	%r18, %r6;
$L__BB0_5:
	shr.u32 	%r8, %r18, 1;
	setp.ge.u32 	%p4, %r19, %r8;
	@%p4 bra 	$L__BB0_7;
	shl.b32 	%r15, %r8, 2;
	add.s32 	%r16, %r5, %r15;
	ld.shared.f32 	%f8, [%r16];
	ld.shared.f32 	%f9, [%r5];
	add.f32 	%f10, %f8, %f9;
	st.shared.f32 	[%r5], %f10;
$L__BB0_7:
	bar.sync 	0;
	setp.gt.u32 	%p5, %r18, 3;
	mov.u32 	%r18, %r8;
	@%p5 bra 	$L__BB0_5;
$L__BB0_8:
	setp.ge.s32 	%p6, %r19, %r11;
	@%p6 bra 	$L__BB0_11;
	ld.shared.f32 	%f11, [sdata];
	sqrt.rn.f32 	%f12, %f11;
	cvta.to.global.u64 	%rd3, %rd4;
	setp.lt.f32 	%p7, %f12, 0f322BCC77;
	selp.f32 	%f4, 0f3F800000, %f12, %p7;
$L__BB0_10:
	cvt.s64.s32 	%rd12, %r19;
	mul.wide.s32 	%rd13, %r19, 4;
	add.s64 	%rd14, %rd2, %rd13;
	ld.global.nc.f32 	%f13, [%rd14];
	div.rn.f32 	%f14, %f13, %f4;
	add.s64 	%rd15, %rd1, %rd12;
	shl.b64 	%rd16, %rd15, 2;
	add.s64 	%rd17, %rd3, %rd16;
	st.global.f32 	[%rd17], %f14;
	add.s32 	%r19, %r19, %r6;
	setp.lt.s32 	%p8, %r19, %r11;
	@%p8 bra 	$L__BB0_10;
$L__BB0_11:
	ret;

}


// ===== COMPILED SASS (sm_100) =====

	.target	sm_100

	.elftype	@"ET_EXEC"


//--------------------- .note.nv.tkinfo           --------------------------
	.section	.note.nv.tkinfo,"",@"SHT_NOTE"
	.sectionflags	@"SHF_NOTE_NV_TKINFO"
	.tkinfo
        /*0018*/ 	.word	0x00000002
        /*0030*/ 	.string	""
        /*0030*/ 	.string	"ptxas"
        /*0030*/ 	.string	"Cuda compilation tools, release 13.0, V13.0.88"
        /*0030*/ 	.string	"Build cuda_13.0.r13.0/compiler.36424714_0"
        /*0030*/ 	.string	"-arch sm_100 -m 64 "



//--------------------- .note.nv.cuinfo           --------------------------
	.section	.note.nv.cuinfo,"",@"SHT_NOTE"
	.sectionflags	@"SHF_NOTE_NV_CUINFO"
        /*0018*/ 	.short	0x0002
        /*001a*/ 	.short	0x0064
        /*001c*/ 	.short	0x0082
	.zero		2


//--------------------- .nv.info                  --------------------------
	.section	.nv.info,"",@"SHT_CUDA_INFO"
	.align	4


	//----- nvinfo : EIATTR_REGCOUNT
	.align		4
        /*0000*/ 	.byte	0x04, 0x2f
        /*0002*/ 	.short	(.L_1 - .L_0)
	.align		4
.L_0:
        /*0004*/ 	.word	index@(_Z12fused_l2normPKfPfi)
        /*0008*/ 	.word	0x00000014


	//----- nvinfo : EIATTR_FRAME_SIZE
	.align		4
.L_1:
        /*000c*/ 	.byte	0x04, 0x11
        /*000e*/ 	.short	(.L_3 - .L_2)
	.align		4
.L_2:
        /*0010*/ 	.word	index@($__internal_1_$__cuda_sm3x_div_rn_noftz_f32_slowpath)
        /*0014*/ 	.word	0x00000000


	//----- nvinfo : EIATTR_FRAME_SIZE
	.align		4
.L_3:
        /*0018*/ 	.byte	0x04, 0x11
        /*001a*/ 	.short	(.L_5 - .L_4)
	.align		4
.L_4:
        /*001c*/ 	.word	index@($__internal_0_$__cuda_sm20_sqrt_rn_f32_slowpath)
        /*0020*/ 	.word	0x00000000


	//----- nvinfo : EIATTR_FRAME_SIZE
	.align		4
.L_5:
        /*0024*/ 	.byte	0x04, 0x11
        /*0026*/ 	.short	(.L_7 - .L_6)
	.align		4
.L_6:
        /*0028*/ 	.word	index@(_Z12fused_l2normPKfPfi)
        /*002c*/ 	.word	0x00000000


	//----- nvinfo : EIATTR_MIN_STACK_SIZE
	.align		4
.L_7:
        /*0030*/ 	.byte	0x04, 0x12
        /*0032*/ 	.short	(.L_9 - .L_8)
	.align		4
.L_8:
        /*0034*/ 	.word	index@(_Z12fused_l2normPKfPfi)
        /*0038*/ 	.word	0x00000000
.L_9:


//--------------------- .nv.compat                --------------------------
	.section	.nv.compat,"",@"SHT_CUDA_COMPAT_INFO"
	.align	4
        /*0000*/ 	.byte	0x02, 0x09, 0x00, 0x00, 0x02, 0x02, 0x01, 0x00, 0x02, 0x05, 0x05, 0x00, 0x03, 0x07, 0x01, 0x01
        /*0010*/ 	.byte	0x02, 0x03, 0x00, 0x00, 0x02, 0x06, 0x01, 0x00, 0x04, 0x0b, 0x08, 0x00, 0x01, 0x00, 0x00, 0x00
        /*0020*/ 	.byte	0x00, 0x00, 0x00, 0x00


//--------------------- .nv.info._Z12fused_l2normPKfPfi --------------------------
	.section	.nv.info._Z12fused_l2normPKfPfi,"",@"SHT_CUDA_INFO"
	.sectionflags	@""
	.align	4


	//----- nvinfo : EIATTR_CUDA_API_VERSION
	.align		4
        /*0000*/ 	.byte	0x04, 0x37
        /*0002*/ 	.short	(.L_11 - .L_10)
.L_10:
        /*0004*/ 	.word	0x00000082


	//----- nvinfo : EIATTR_KPARAM_INFO
	.align		4
.L_11:
        /*0008*/ 	.byte	0x04, 0x17
        /*000a*/ 	.short	(.L_13 - .L_12)
.L_12:
        /*000c*/ 	.word	0x00000000
        /*0010*/ 	.short	0x0002
        /*0012*/ 	.short	0x0010
        /*0014*/ 	.byte	0x00, 0xf0, 0x11, 0x00


	//----- nvinfo : EIATTR_KPARAM_INFO
	.align		4
.L_13:
        /*0018*/ 	.byte	0x04, 0x17
        /*001a*/ 	.short	(.L_15 - .L_14)
.L_14:
        /*001c*/ 	.word	0x00000000
        /*0020*/ 	.short	0x0001
        /*0022*/ 	.short	0x0008
        /*0024*/ 	.byte	0x00, 0xf5, 0x21, 0x00


	//----- nvinfo : EIATTR_KPARAM_INFO
	.align		4
.L_15:
        /*0028*/ 	.byte	0x04, 0x17
        /*002a*/ 	.short	(.L_17 - .L_16)
.L_16:
        /*002c*/ 	.word	0x00000000
        /*0030*/ 	.short	0x0000
        /*0032*/ 	.short	0x0000
        /*0034*/ 	.byte	0x00, 0xf5, 0x21, 0x00


	//----- nvinfo : EIATTR_SPARSE_MMA_MASK
	.align		4
.L_17:
        /*0038*/ 	.byte	0x03, 0x50
        /*003a*/ 	.short	0x0000


	//----- nvinfo : EIATTR_MAXREG_COUNT
	.align		4
        /*003c*/ 	.byte	0x03, 0x1b
        /*003e*/ 	.short	0x00ff


	//----- nvinfo : EIATTR_NUM_BARRIERS
	.align		4
        /*0040*/ 	.byte	0x02, 0x4c
        /*0042*/ 	.byte	0x01
	.zero		1


	//----- nvinfo : EIATTR_MERCURY_ISA_VERSION
	.align		4
        /*0044*/ 	.byte	0x03, 0x5f
        /*0046*/ 	.short	0x0101


	//----- nvinfo : EIATTR_VRC_CTA_INIT_COUNT
	.align		4
        /*0048*/ 	.byte	0x02, 0x4a
	.zero		1
	.zero		1


	//----- nvinfo : EIATTR_EXIT_INSTR_OFFSETS
	.align		4
        /*004c*/ 	.byte	0x04, 0x1c
        /*004e*/ 	.short	(.L_19 - .L_18)


	//   ....[0]....
.L_18:
        /*0050*/ 	.word	0x00000330


	//   ....[1]....
        /*0054*/ 	.word	0x00000600


	//----- nvinfo : EIATTR_CRS_STACK_SIZE
	.align		4
.L_19:
        /*0058*/ 	.byte	0x04, 0x1e
        /*005a*/ 	.short	(.L_21 - .L_20)
.L_20:
        /*005c*/ 	.word	0x00000000


	//----- nvinfo : EIATTR_CBANK_PARAM_SIZE
	.align		4
.L_21:
        /*0060*/ 	.byte	0x03, 0x19
        /*0062*/ 	.short	0x0014


	//----- nvinfo : EIATTR_PARAM_CBANK
	.align		4
        /*0064*/ 	.byte	0x04, 0x0a
        /*0066*/ 	.short	(.L_23 - .L_22)
	.align		4
.L_22:
        /*0068*/ 	.word	index@(.nv.constant0._Z12fused_l2normPKfPfi)
        /*006c*/ 	.short	0x0380
        /*006e*/ 	.short	0x0014


	//----- nvinfo : EIATTR_SW_WAR
	.align		4
.L_23:
        /*0070*/ 	.byte	0x04, 0x36
        /*0072*/ 	.short	(.L_25 - .L_24)
.L_24:
        /*0074*/ 	.word	0x00000008
.L_25:


//--------------------- .nv.callgraph             --------------------------
	.section	.nv.callgraph,"",@"SHT_CUDA_CALLGRAPH"
	.align	4
	.sectionentsize	8
	.align		4
        /*0000*/ 	.word	0x00000000
	.align		4
        /*0004*/ 	.word	0xffffffff
	.align		4
        /*0008*/ 	.word	0x00000000
	.align		4
        /*000c*/ 	.word	0xfffffffe
	.align		4
        /*0010*/ 	.word	0x00000000
	.align		4
        /*0014*/ 	.word	0xfffffffd
	.align		4
        /*0018*/ 	.word	0x00000000
	.align		4
        /*001c*/ 	.word	0xfffffffc


//--------------------- .text._Z12fused_l2normPKfPfi --------------------------
	.section	.text._Z12fused_l2normPKfPfi,"ax",@progbits
	.align	128
        .global         _Z12fused_l2normPKfPfi
        .type           _Z12fused_l2normPKfPfi,@function
        .size           _Z12fused_l2normPKfPfi,(.L_x_24 - _Z12fused_l2normPKfPfi)
        .other          _Z12fused_l2normPKfPfi,@"STO_CUDA_ENTRY STV_DEFAULT"
_Z12fused_l2normPKfPfi:
.text._Z12fused_l2normPKfPfi:
[----:B------:R-:W-:Y:S01]  /*0000*/  LDC R1, c[0x0][0x37c] ;  /* 0x0000df00ff017b82 */ /* 0x000fe20000000800 */
[----:B------:R-:W0:Y:S07]  /*0010*/  S2R R7, SR_TID.X ;  /* 0x0000000000077919 */ /* 0x000e2e0000002100 */
[----:B------:R-:W1:Y:S01]  /*0020*/  S2UR UR4, SR_CTAID.X ;  /* 0x00000000000479c3 */ /* 0x000e620000002500 */
[----:B------:R-:W2:Y:S01]  /*0030*/  LDCU UR12, c[0x0][0x390] ;  /* 0x00007200ff0c77ac */ /* 0x000ea20008000800 */
[----:B------:R-:W-:Y:S01]  /*0040*/  BSSY.RECONVERGENT B0, `(.L_x_0) ;  /* 0x0000017000007945 */ /* 0x000fe20003800200 */
[----:B------:R-:W-:Y:S01]  /*0050*/  IMAD.MOV.U32 R0, RZ, RZ, RZ ;  /* 0x000000ffff007224 */ /* 0x000fe200078e00ff */
[----:B------:R-:W3:Y:S01]  /*0060*/  LDCU.64 UR6, c[0x0][0x380] ;  /* 0x00007000ff0677ac */ /* 0x000ee20008000a00 */
[----:B------:R-:W4:Y:S01]  /*0070*/  LDCU.64 UR8, c[0x0][0x358] ;  /* 0x00006b00ff0877ac */ /* 0x000f220008000a00 */
[----:B--2---:R-:W-:-:S02]  /*0080*/  USHF.R.S32.HI UR5, URZ, 0x1f, UR12 ;  /* 0x0000001fff057899 */ /* 0x004fc4000801140c */
[----:B-1----:R-:W-:Y:S02]  /*0090*/  UIMAD.WIDE.U32 UR10, UR4, UR12, URZ ;  /* 0x0000000c040a72a5 */ /* 0x002fe4000f8e00ff */
[----:B------:R-:W-:Y:S02]  /*00a0*/  UIMAD UR5, UR5, UR4, URZ ;  /* 0x00000004050572a4 */ /* 0x000fe4000f8e02ff */
[----:B---3--:R-:W-:Y:S02]  /*00b0*/  ULEA UR4, UP0, UR10, UR6, 0x2 ;  /* 0x000000060a047291 */ /* 0x008fe4000f8010ff */
[----:B------:R-:W-:Y:S01]  /*00c0*/  UIADD3 UR6, UPT, UPT, UR11, UR5, URZ ;  /* 0x000000050b067290 */ /* 0x000fe2000fffe0ff */
[----:B0-----:R-:W-:-:S03]  /*00d0*/  ISETP.GE.AND P0, PT, R7, UR12, PT ;  /* 0x0000000c07007c0c */ /* 0x001fc6000bf06270 */
[----:B------:R-:W-:Y:S01]  /*00e0*/  ULEA.HI.X UR5, UR10, UR7, UR6, 0x2, UP0 ;  /* 0x000000070a057291 */ /* 0x000fe200080f1406 */
[----:B------:R-:W-:-:S05]  /*00f0*/  IMAD.U32 R4, RZ, RZ, UR4 ;  /* 0x00000004ff047e24 */ /* 0x000fca000f8e00ff */
[----:B------:R-:W-:-:S04]  /*0100*/  IMAD.U32 R5, RZ, RZ, UR5 ;  /* 0x00000005ff057e24 */ /* 0x000fc8000f8e00ff */
[----:B----4-:R-:W-:Y:S05]  /*0110*/  @P0 BRA `(.L_x_1) ;  /* 0x0000000000240947 */ /* 0x010fea0003800000 */
[----:B------:R-:W0:Y:S01]  /*0120*/  LDC R6, c[0x0][0x360] ;  /* 0x0000d800ff067b82 */ /* 0x000e220000000800 */
[----:B------:R-:W-:Y:S02]  /*0130*/  IMAD.MOV.U32 R0, RZ, RZ, RZ ;  /* 0x000000ffff007224 */ /* 0x000fe400078e00ff */
[----:B------:R-:W-:-:S07]  /*0140*/  IMAD.MOV.U32 R9, RZ, RZ, R7 ;  /* 0x000000ffff097224 */ /* 0x000fce00078e0007 */
.L_x_2:
[----:B------:R-:W-:-:S06]  /*0150*/  IMAD.WIDE R2, R9, 0x4, R4 ;  /* 0x0000000409027825 */ /* 0x000fcc00078e0204 */
[----:B------:R-:W2:Y:S01]  /*0160*/  LDG.E.CONSTANT R3, desc[UR8][R2.64] ;  /* 0x0000000802037981 */ /* 0x000ea2000c1e9900 */
[----:B0-----:R-:W-:-:S05]  /*0170*/  IMAD.IADD R9, R6, 0x1, R9 ;  /* 0x0000000106097824 */ /* 0x001fca00078e0209 */
[----:B------:R-:W-:Y:S01]  /*0180*/  ISETP.GE.AND P0, PT, R9, UR12, PT ;  /* 0x0000000c09007c0c */ /* 0x000fe2000bf06270 */
[----:B--2---:R-:W-:-:S12]  /*0190*/  FFMA R0, R3, R3, R0 ;  /* 0x0000000303007223 */ /* 0x004fd80000000000 */
[----:B------:R-:W-:Y:S05]  /*01a0*/  @!P0 BRA `(.L_x_2) ;  /* 0xfffffffc00e88947 */ /* 0x000fea000383ffff */
.L_x_1:
[----:B------:R-:W-:Y:S05]  /*01b0*/  BSYNC.RECONVERGENT B0 ;  /* 0x0000000000007941 */ /* 0x000fea0003800200 */
.L_x_0:
[----:B------:R-:W0:Y:S01]  /*01c0*/  S2UR UR5, SR_CgaCtaId ;  /* 0x00000000000579c3 */ /* 0x000e220000008800 */
[----:B------:R-:W-:Y:S01]  /*01d0*/  UMOV UR4, 0x400 ;  /* 0x0000040000047882 */ /* 0x000fe20000000000 */
[----:B------:R-:W1:Y:S02]  /*01e0*/  LDCU UR7, c[0x0][0x360] ;  /* 0x00006c00ff0777ac */ /* 0x000e640008000800 */
[----:B-1----:R-:W-:Y:S02]  /*01f0*/  UISETP.GE.U32.AND UP0, UPT, UR7, 0x2, UPT ;  /* 0x000000020700788c */ /* 0x002fe4000bf06070 */
[----:B0-----:R-:W-:-:S06]  /*0200*/  ULEA UR4, UR5, UR4, 0x18 ;  /* 0x0000000405047291 */ /* 0x001fcc000f8ec0ff */
[----:B------:R-:W-:-:S05]  /*0210*/  LEA R6, R7, UR4, 0x2 ;  /* 0x0000000407067c11 */ /* 0x000fca000f8e10ff */
[----:B------:R0:W-:Y:S01]  /*0220*/  STS [R6], R0 ;  /* 0x0000000006007388 */ /* 0x0001e20000000800 */
[----:B------:R-:W-:Y:S06]  /*0230*/  BAR.SYNC.DEFER_BLOCKING 0x0 ;  /* 0x0000000000007b1d */ /* 0x000fec0000010000 */
[----:B------:R-:W-:Y:S05]  /*0240*/  BRA.U !UP0, `(.L_x_3) ;  /* 0x0000000108307547 */ /* 0x000fea000b800000 */
[----:B0-----:R-:W-:-:S07]  /*0250*/  IMAD.U32 R0, RZ, RZ, UR7 ;  /* 0x00000007ff007e24 */ /* 0x001fce000f8e00ff */
.L_x_4:
[----:B------:R-:W-:-:S04]  /*0260*/  SHF.R.U32.HI R8, RZ, 0x1, R0 ;  /* 0x00000001ff087819 */ /* 0x000fc80000011600 */
[----:B------:R-:W-:-:S13]  /*0270*/  ISETP.GE.U32.AND P0, PT, R7, R8, PT ;  /* 0x000000080700720c */ /* 0x000fda0003f06070 */
[----:B------:R-:W-:Y:S01]  /*0280*/  @!P0 IMAD R2, R8, 0x4, R6 ;  /* 0x0000000408028824 */ /* 0x000fe200078e0206 */
[----:B------:R-:W-:Y:S05]  /*0290*/  @!P0 LDS R3, [R6] ;  /* 0x0000000006038984 */ /* 0x000fea0000000800 */
[----:B------:R-:W0:Y:S02]  /*02a0*/  @!P0 LDS R2, [R2] ;  /* 0x0000000002028984 */ /* 0x000e240000000800 */
[----:B0-----:R-:W-:-:S05]  /*02b0*/  @!P0 FADD R3, R2, R3 ;  /* 0x0000000302038221 */ /* 0x001fca0000000000 */
[----:B------:R1:W-:Y:S01]  /*02c0*/  @!P0 STS [R6], R3 ;  /* 0x0000000306008388 */ /* 0x0003e20000000800 */
[----:B------:R-:W-:Y:S01]  /*02d0*/  BAR.SYNC.DEFER_BLOCKING 0x0 ;  /* 0x0000000000007b1d */ /* 0x000fe20000010000 */
[----:B------:R-:W-:Y:S01]  /*02e0*/  ISETP.GT.U32.AND P0, PT, R0, 0x3, PT ;  /* 0x000000030000780c */ /* 0x000fe20003f04070 */
[----:B------:R-:W-:-:S12]  /*02f0*/  IMAD.MOV.U32 R0, RZ, RZ, R8 ;  /* 0x000000ffff007224 */ /* 0x000fd800078e0008 */
[----:B-1----:R-:W-:Y:S05]  /*0300*/  @P0 BRA `(.L_x_4) ;  /* 0xfffffffc00d40947 */ /* 0x002fea000383ffff */
.L_x_3:
[----:B------:R-:W1:Y:S02]  /*0310*/  LDCU UR4, c[0x0][0x390] ;  /* 0x00007200ff0477ac */ /* 0x000e640008000800 */
[----:B-1----:R-:W-:-:S13]  /*0320*/  ISETP.GE.AND P0, PT, R7, UR4, PT ;  /* 0x0000000407007c0c */ /* 0x002fda000bf06270 */
[----:B------:R-:W-:Y:S05]  /*0330*/  @P0 EXIT ;  /* 0x000000000000094d */ /* 0x000fea0003800000 */
[----:B------:R-:W1:Y:S01]  /*0340*/  S2UR UR5, SR_CgaCtaId ;  /* 0x00000000000579c3 */ /* 0x000e620000008800 */
[----:B------:R-:W-:Y:S02]  /*0350*/  UMOV UR4, 0x400 ;  /* 0x0000040000047882 */ /* 0x000fe40000000000 */
[----:B-1----:R-:W-:-:S09]  /*0360*/  ULEA UR4, UR5, UR4, 0x18 ;  /* 0x0000000405047291 */ /* 0x002fd2000f8ec0ff */
[----:B0-----:R-:W0:Y:S02]  /*0370*/  LDS R0, [UR4] ;  /* 0x00000004ff007984 */ /* 0x001e240008000800 */
[----:B0-----:R-:W-:Y:S01]  /*0380*/  VIADD R2, R0, 0xf3000000 ;  /* 0xf300000000027836 */ /* 0x001fe20000000000 */
[----:B------:R0:W1:Y:S04]  /*0390*/  MUFU.RSQ R3, R0 ;  /* 0x0000000000037308 */ /* 0x0000680000001400 */
[----:B------:R-:W-:-:S13]  /*03a0*/  ISETP.GT.U32.AND P0, PT, R2, 0x727fffff, PT ;  /* 0x727fffff0200780c */ /* 0x000fda0003f04070 */
[----:B01----:R-:W-:Y:S05]  /*03b0*/  @!P0 BRA `(.L_x_5) ;  /* 0x0000000000108947 */ /* 0x003fea0003800000 */
[----:B------:R-:W-:-:S07]  /*03c0*/  MOV R6, 0x3e0 ;  /* 0x000003e000067802 */ /* 0x000fce0000000f00 */
[----:B------:R-:W-:Y:S05]  /*03d0*/  CALL.REL.NOINC `($__internal_0_$__cuda_sm20_sqrt_rn_f32_slowpath) ;  /* 0x00000000008c7944 */ /* 0x000fea0003c00000 */
[----:B------:R-:W-:Y:S01]  /*03e0*/  IMAD.MOV.U32 R3, RZ, RZ, R0 ;  /* 0x000000ffff037224 */ /* 0x000fe200078e0000 */
[----:B------:R-:W-:Y:S06]  /*03f0*/  BRA `(.L_x_6) ;  /* 0x0000000000107947 */ /* 0x000fec0003800000 */
.L_x_5:
[----:B------:R-:W-:Y:S01]  /*0400*/  FMUL.FTZ R9, R0, R3 ;  /* 0x0000000300097220 */ /* 0x000fe20000410000 */
[----:B------:R-:W-:-:S03]  /*0410*/  FMUL.FTZ R3, R3, 0.5 ;  /* 0x3f00000003037820 */ /* 0x000fc60000410000 */
[----:B------:R-:W-:-:S04]  /*0420*/  FFMA R0, -R9, R9, R0 ;  /* 0x0000000909007223 */ /* 0x000fc80000000100 */
[----:B------:R-:W-:-:S07]  /*0430*/  FFMA R3, R0, R3, R9 ;  /* 0x0000000300037223 */ /* 0x000fce0000000009 */
.L_x_6:
[C---:B------:R-:W-:Y:S01]  /*0440*/  FSETP.GEU.AND P0, PT, R3.reuse, 9.9999999392252902908e-09, PT ;  /* 0x322bcc770300780b */ /* 0x040fe20003f0e000 */
[----:B------:R-:W0:Y:S03]  /*0450*/  LDCU UR12, c[0x0][0x390] ;  /* 0x00007200ff0c77ac */ /* 0x000e260008000800 */
[----:B------:R-:W-:Y:S01]  /*0460*/  FSEL R3, R3, 1, P0 ;  /* 0x3f80000003037808 */ /* 0x000fe20000000000 */
[----:B------:R-:W1:Y:S08]  /*0470*/  LDCU.64 UR4, c[0x0][0x388] ;  /* 0x00007100ff0477ac */ /* 0x000e700008000a00 */
.L_x_9:
[----:B--2---:R-:W-:-:S05]  /*0480*/  IMAD.WIDE R8, R7, 0x4, R4 ;  /* 0x0000000407087825 */ /* 0x004fca00078e0204 */
[----:B------:R-:W2:Y:S01]  /*0490*/  LDG.E.CONSTANT R0, desc[UR8][R8.64] ;  /* 0x0000000808007981 */ /* 0x000ea2000c1e9900 */
[----:B------:R-:W3:Y:S01]  /*04a0*/  MUFU.RCP R2, R3 ;  /* 0x0000000300027308 */ /* 0x000ee20000001000 */
[----:B------:R-:W-:Y:S01]  /*04b0*/  BSSY.RECONVERGENT B0, `(.L_x_7) ;  /* 0x000000c000007945 */ /* 0x000fe20003800200 */
[----:B---3--:R-:W-:-:S04]  /*04c0*/  FFMA R11, -R3, R2, 1 ;  /* 0x3f800000030b7423 */ /* 0x008fc80000000102 */
[----:B------:R-:W-:Y:S01]  /*04d0*/  FFMA R11, R2, R11, R2 ;  /* 0x0000000b020b7223 */ /* 0x000fe20000000002 */
[----:B------:R-:W-:Y:S01]  /*04e0*/  SHF.R.S32.HI R2, RZ, 0x1f, R7 ;  /* 0x0000001fff027819 */ /* 0x000fe20000011407 */
[----:B--2---:R-:W2:Y:S02]  /*04f0*/  FCHK P0, R0, R3 ;  /* 0x0000000300007302 */ /* 0x004ea40000000000 */
[----:B------:R-:W-:-:S04]  /*0500*/  FFMA R6, R0, R11, RZ ;  /* 0x0000000b00067223 */ /* 0x000fc800000000ff */
[----:B------:R-:W-:-:S04]  /*0510*/  FFMA R10, -R3, R6, R0 ;  /* 0x00000006030a7223 */ /* 0x000fc80000000100 */
[----:B------:R-:W-:Y:S01]  /*0520*/  FFMA R11, R11, R10, R6 ;  /* 0x0000000a0b0b7223 */ /* 0x000fe20000000006 */
[----:B--2---:R-:W-:Y:S06]  /*0530*/  @!P0 BRA `(.L_x_8) ;  /* 0x00000000000c8947 */ /* 0x004fec0003800000 */
[----:B------:R-:W-:-:S07]  /*0540*/  MOV R6, 0x560 ;  /* 0x0000056000067802 */ /* 0x000fce0000000f00 */
[----:B01----:R-:W-:Y:S05]  /*0550*/  CALL.REL.NOINC `($__internal_1_$__cuda_sm3x_div_rn_noftz_f32_slowpath) ;  /* 0x00000000008c7944 */ /* 0x003fea0003c00000 */
[----:B------:R-:W-:-:S07]  /*0560*/  IMAD.MOV.U32 R11, RZ, RZ, R0 ;  /* 0x000000ffff0b7224 */ /* 0x000fce00078e0000 */
.L_x_8:
[----:B01----:R-:W-:Y:S05]  /*0570*/  BSYNC.RECONVERGENT B0 ;  /* 0x0000000000007941 */ /* 0x003fea0003800200 */
.L_x_7:
[C---:B------:R-:W-:Y:S02]  /*0580*/  IADD3 R0, P0, PT, R7.reuse, UR10, RZ ;  /* 0x0000000a07007c10 */ /* 0x040fe4000ff1e0ff */
[----:B------:R-:W-:Y:S02]  /*0590*/  IADD3 R7, PT, PT, R7, UR7, RZ ;  /* 0x0000000707077c10 */ /* 0x000fe4000fffe0ff */
[----:B------:R-:W-:Y:S02]  /*05a0*/  IADD3.X R9, PT, PT, R2, UR6, RZ, P0, !PT ;  /* 0x0000000602097c10 */ /* 0x000fe400087fe4ff */
[----:B------:R-:W-:-:S04]  /*05b0*/  LEA R8, P0, R0, UR4, 0x2 ;  /* 0x0000000400087c11 */ /* 0x000fc8000f8010ff */
[----:B------:R-:W-:Y:S02]  /*05c0*/  LEA.HI.X R9, R0, UR5, R9, 0x2, P0 ;  /* 0x0000000500097c11 */ /* 0x000fe400080f1409 */
[----:B------:R-:W-:-:S03]  /*05d0*/  ISETP.GE.AND P0, PT, R7, UR12, PT ;  /* 0x0000000c07007c0c */ /* 0x000fc6000bf06270 */
[----:B------:R2:W-:Y:S10]  /*05e0*/  STG.E desc[UR8][R8.64], R11 ;  /* 0x0000000b08007986 */ /* 0x0005f4000c101908 */
[----:B------:R-:W-:Y:S05]  /*05f0*/  @!P0 BRA `(.L_x_9) ;  /* 0xfffffffc00a08947 */ /* 0x000fea000383ffff */
[----:B------:R-:W-:Y:S05]  /*0600*/  EXIT ;  /* 0x000000000000794d */ /* 0x000fea0003800000 */
        .weak           $__internal_0_$__cuda_sm20_sqrt_rn_f32_slowpath
        .type           $__internal_0_$__cuda_sm20_sqrt_rn_f32_slowpath,@function
        .size           $__internal_0_$__cuda_sm20_sqrt_rn_f32_slowpath,($__internal_1_$__cuda_sm3x_div_rn_noftz_f32_slowpath - $__internal_0_$__cuda_sm20_sqrt_rn_f32_slowpath)
$__internal_0_$__cuda_sm20_sqrt_rn_f32_slowpath:
[----:B------:R-:W-:-:S13]  /*0610*/  LOP3.LUT P0, RZ, R0, 0x7fffffff, RZ, 0xc0, !PT ;  /* 0x7fffffff00ff7812 */ /* 0x000fda000780c0ff */
[----:B------:R-:W-:Y:S01]  /*0620*/  @!P0 IMAD.MOV.U32 R2, RZ, RZ, R0 ;  /* 0x000000ffff028224 */ /* 0x000fe200078e0000 */
[----:B------:R-:W-:Y:S06]  /*0630*/  @!P0 BRA `(.L_x_10) ;  /* 0x0000000000448947 */ /* 0x000fec0003800000 */
[----:B------:R-:W-:-:S13]  /*0640*/  FSETP.GEU.FTZ.AND P0, PT, R0, RZ, PT ;  /* 0x000000ff0000720b */ /* 0x000fda0003f1e000 */
[----:B------:R-:W-:Y:S01]  /*0650*/  @!P0 IMAD.MOV.U32 R2, RZ, RZ, 0x7fffffff ;  /* 0x7fffffffff028424 */ /* 0x000fe200078e00ff */
[----:B------:R-:W-:Y:S06]  /*0660*/  @!P0 BRA `(.L_x_10) ;  /* 0x0000000000388947 */ /* 0x000fec0003800000 */
[----:B------:R-:W-:-:S13]  /*0670*/  FSETP.GTU.FTZ.AND P0, PT, |R0|, +INF , PT ;  /* 0x7f8000000000780b */ /* 0x000fda0003f1c200 */
[----:B------:R-:W-:Y:S01]  /*0680*/  @P0 FADD.FTZ R2, R0, 1 ;  /* 0x3f80000000020421 */ /* 0x000fe20000010000 */
[----:B------:R-:W-:Y:S06]  /*0690*/  @P0 BRA `(.L_x_10) ;  /* 0x00000000002c0947 */ /* 0x000fec0003800000 */
[----:B------:R-:W-:-:S13]  /*06a0*/  FSETP.NEU.FTZ.AND P0, PT, |R0|, +INF , PT ;  /* 0x7f8000000000780b */ /* 0x000fda0003f1d200 */
[----:B------:R-:W-:Y:S01]  /*06b0*/  @!P0 IMAD.MOV.U32 R2, RZ, RZ, R0 ;  /* 0x000000ffff028224 */ /* 0x000fe200078e0000 */
[----:B------:R-:W-:Y:S06]  /*06c0*/  @!P0 BRA `(.L_x_10) ;  /* 0x0000000000208947 */ /* 0x000fec0003800000 */
[----:B------:R-:W-:-:S04]  /*06d0*/  FFMA R0, R0, 1.84467440737095516160e+19, RZ ;  /* 0x5f80000000007823 */ /* 0x000fc800000000ff */
[----:B------:R-:W0:Y:S02]  /*06e0*/  MUFU.RSQ R3, R0 ;  /* 0x0000000000037308 */ /* 0x000e240000001400 */
[----:B0-----:R-:W-:Y:S01]  /*06f0*/  FMUL.FTZ R9, R0, R3 ;  /* 0x0000000300097220 */ /* 0x001fe20000410000 */
[----:B------:R-:W-:-:S03]  /*0700*/  FMUL.FTZ R3, R3, 0.5 ;  /* 0x3f00000003037820 */ /* 0x000fc60000410000 */
[----:B------:R-:W-:-:S04]  /*0710*/  FADD.FTZ R2, -R9, -RZ ;  /* 0x800000ff09027221 */ /* 0x000fc80000010100 */
[----:B------:R-:W-:-:S04]  /*0720*/  FFMA R2, R9, R2, R0 ;  /* 0x0000000209027223 */ /* 0x000fc80000000000 */
[----:B------:R-:W-:-:S04]  /*0730*/  FFMA R2, R2, R3, R9 ;  /* 0x0000000302027223 */ /* 0x000fc80000000009 */
[----:B------:R-:W-:-:S07]  /*0740*/  FMUL.FTZ R2, R2, 2.3283064365386962891e-10 ;  /* 0x2f80000002027820 */ /* 0x000fce0000410000 */
.L_x_10:
[----:B------:R-:W-:Y:S02]  /*0750*/  IMAD.MOV.U32 R0, RZ, RZ, R2 ;  /* 0x000000ffff007224 */ /* 0x000fe400078e0002 */
[----:B------:R-:W-:Y:S02]  /*0760*/  IMAD.MOV.U32 R2, RZ, RZ, R6 ;  /* 0x000000ffff027224 */ /* 0x000fe400078e0006 */
[----:B------:R-:W-:-:S04]  /*0770*/  IMAD.MOV.U32 R3, RZ, RZ, 0x0 ;  /* 0x00000000ff037424 */ /* 0x000fc800078e00ff */
[----:B------:R-:W-:Y:S05]  /*0780*/  RET.REL.NODEC R2 `(_Z12fused_l2normPKfPfi) ;  /* 0xfffffff8021c7950 */ /* 0x000fea0003c3ffff */
        .weak           $__internal_1_$__cuda_sm3x_div_rn_noftz_f32_slowpath
        .type           $__internal_1_$__cuda_sm3x_div_rn_noftz_f32_slowpath,@function
        .size           $__internal_1_$__cuda_sm3x_div_rn_noftz_f32_slowpath,(.L_x_24 - $__internal_1_$__cuda_sm3x_div_rn_noftz_f32_slowpath)
$__internal_1_$__cuda_sm3x_div_rn_noftz_f32_slowpath:
[--C-:B------:R-:W-:Y:S01]  /*0790*/  SHF.R.U32.HI R9, RZ, 0x17, R3.reuse ;  /* 0x00000017ff097819 */ /* 0x100fe20000011603 */
[----:B------:R-:W-:Y:S01]  /*07a0*/  BSSY.RECONVERGENT B1, `(.L_x_11) ;  /* 0x0000064000017945 */ /* 0x000fe20003800200 */
[----:B------:R-:W-:Y:S01]  /*07b0*/  SHF.R.U32.HI R8, RZ, 0x17, R0 ;  /* 0x00000017ff087819 */ /* 0x000fe20000011600 */
[----:B------:R-:W-:Y:S01]  /*07c0*/  IMAD.MOV.U32 R11, RZ, RZ, R3 ;  /* 0x000000ffff0b7224 */ /* 0x000fe200078e0003 */
[----:B------:R-:W-:Y:S02]  /*07d0*/  LOP3.LUT R9, R9, 0xff, RZ, 0xc0, !PT ;  /* 0x000000ff09097812 */ /* 0x000fe400078ec0ff */
[----:B------:R-:W-:Y:S02]  /*07e0*/  LOP3.LUT R14, R8, 0xff, RZ, 0xc0, !PT ;  /* 0x000000ff080e7812 */ /* 0x000fe400078ec0ff */
[----:B------:R-:W-:Y:S01]  /*07f0*/  MOV R10, R0 ;  /* 0x00000000000a7202 */ /* 0x000fe20000000f00 */
[----:B------:R-:W-:Y:S02]  /*0800*/  VIADD R13, R9, 0xffffffff ;  /* 0xffffffff090d7836 */ /* 0x000fe40000000000 */
[----:B------:R-:W-:-:S03]  /*0810*/  VIADD R12, R14, 0xffffffff ;  /* 0xffffffff0e0c7836 */ /* 0x000fc60000000000 */
[----:B------:R-:W-:-:S04]  /*0820*/  ISETP.GT.U32.AND P0, PT, R13, 0xfd, PT ;  /* 0x000000fd0d00780c */ /* 0x000fc80003f04070 */
[----:B------:R-:W-:-:S13]  /*0830*/  ISETP.GT.U32.OR P0, PT, R12, 0xfd, P0 ;  /* 0x000000fd0c00780c */ /* 0x000fda0000704470 */
[----:B------:R-:W-:Y:S01]  /*0840*/  @!P0 IMAD.MOV.U32 R8, RZ, RZ, RZ ;  /* 0x000000ffff088224 */ /* 0x000fe200078e00ff */
[----:B------:R-:W-:Y:S06]  /*0850*/  @!P0 BRA `(.L_x_12) ;  /* 0x00000000005c8947 */ /* 0x000fec0003800000 */
[----:B------:R-:W-:Y:S02]  /*0860*/  FSETP.GTU.FTZ.AND P1, PT, |R3|, +INF , PT ;  /* 0x7f8000000300780b */ /* 0x000fe40003f3c200 */
[----:B------:R-:W-:-:S04]  /*0870*/  FSETP.GTU.FTZ.AND P0, PT, |R0|, +INF , PT ;  /* 0x7f8000000000780b */ /* 0x000fc80003f1c200 */
[----:B------:R-:W-:-:S13]  /*0880*/  PLOP3.LUT P0, PT, P0, P1, PT, 0xf8, 0x8f ;  /* 0x00000000008f781c */ /* 0x000fda0000703f70 */
[----:B------:R-:W-:Y:S05]  /*0890*/  @P0 BRA `(.L_x_13) ;  /* 0x00000004004c0947 */ /* 0x000fea0003800000 */
[----:B------:R-:W-:-:S13]  /*08a0*/  LOP3.LUT P0, RZ, R11, 0x7fffffff, R10, 0xc8, !PT ;  /* 0x7fffffff0bff7812 */ /* 0x000fda000780c80a */
[----:B------:R-:W-:Y:S05]  /*08b0*/  @!P0 BRA `(.L_x_14) ;  /* 0x00000004003c8947 */ /* 0x000fea0003800000 */
[C---:B------:R-:W-:Y:S02]  /*08c0*/  FSETP.NEU.FTZ.AND P2, PT, |R0|.reuse, +INF , PT ;  /* 0x7f8000000000780b */ /* 0x040fe40003f5d200 */
[----:B------:R-:W-:Y:S02]  /*08d0*/  FSETP.NEU.FTZ.AND P1, PT, |R3|, +INF , PT ;  /* 0x7f8000000300780b */ /* 0x000fe40003f3d200 */
[----:B------:R-:W-:-:S11]  /*08e0*/  FSETP.NEU.FTZ.AND P0, PT, |R0|, +INF , PT ;  /* 0x7f8000000000780b */ /* 0x000fd60003f1d200 */
[----:B------:R-:W-:Y:S05]  /*08f0*/  @!P1 BRA !P2, `(.L_x_14) ;  /* 0x00000004002c9947 */ /* 0x000fea0005000000 */
[----:B------:R-:W-:-:S04]  /*0900*/  LOP3.LUT P2, RZ, R10, 0x7fffffff, RZ, 0xc0, !PT ;  /* 0x7fffffff0aff7812 */ /* 0x000fc8000784c0ff */
[----:B------:R-:W-:-:S13]  /*0910*/  PLOP3.LUT P1, PT, P1, P2, PT, 0x2f, 0xf2 ;  /* 0x0000000000f2781c */ /* 0x000fda0000f24577 */
[----:B------:R-:W-:Y:S05]  /*0920*/  @P1 BRA `(.L_x_15) ;  /* 0x0000000400181947 */ /* 0x000fea0003800000 */
[----:B------:R-:W-:-:S04]  /*0930*/  LOP3.LUT P1, RZ, R11, 0x7fffffff, RZ, 0xc0, !PT ;  /* 0x7fffffff0bff7812 */ /* 0x000fc8000782c0ff */
[----:B------:R-:W-:-:S13]  /*0940*/  PLOP3.LUT P0, PT, P0, P1, PT, 0x2f, 0xf2 ;  /* 0x0000000000f2781c */ /* 0x000fda0000702577 */
[----:B------:R-:W-:Y:S05]  /*0950*/  @P0 BRA `(.L_x_16) ;  /* 0x0000000400000947 */ /* 0x000fea0003800000 */
[----:B------:R-:W-:Y:S02]  /*0960*/  ISETP.GE.AND P0, PT, R12, RZ, PT ;  /* 0x000000ff0c00720c */ /* 0x000fe40003f06270 */
[----:B------:R-:W-:-:S11]  /*0970*/  ISETP.GE.AND P1, PT, R13, RZ, PT ;  /* 0x000000ff0d00720c */ /* 0x000fd60003f26270 */
[----:B------:R-:W-:Y:S02]  /*0980*/  @P0 IMAD.MOV.U32 R8, RZ, RZ, RZ ;  /* 0x000000ffff080224 */ /* 0x000fe400078e00ff */
[----:B------:R-:W-:Y:S01]  /*0990*/  @!P0 FFMA R10, R0, 1.84467440737095516160e+19, RZ ;  /* 0x5f800000000a8823 */ /* 0x000fe200000000ff */
[----:B------:R-:W-:Y:S02]  /*09a0*/  @!P0 IMAD.MOV.U32 R8, RZ, RZ, -0x40 ;  /* 0xffffffc0ff088424 */ /* 0x000fe400078e00ff */
[----:B------:R-:W-:Y:S02]  /*09b0*/  @!P1 FFMA R11, R3, 1.84467440737095516160e+19, RZ ;  /* 0x5f800000030b9823 */ /* 0x000fe400000000ff */
[----:B------:R-:W-:-:S07]  /*09c0*/  @!P1 VIADD R8, R8, 0x40 ;  /* 0x0000004008089836 */ /* 0x000fce0000000000 */
.L_x_12:
[----:B------:R-:W-:Y:S01]  /*09d0*/  LEA R0, R9, 0xc0800000, 0x17 ;  /* 0xc080000009007811 */ /* 0x000fe200078eb8ff */
[----:B------:R-:W-:Y:S04]  /*09e0*/  BSSY.RECONVERGENT B2, `(.L_x_17) ;  /* 0x0000036000027945 */ /* 0x000fe80003800200 */
[----:B------:R-:W-:Y:S02]  /*09f0*/  IMAD.IADD R12, R11, 0x1, -R0 ;  /* 0x000000010b0c7824 */ /* 0x000fe400078e0a00 */
[----:B------:R-:W-:Y:S02]  /*0a00*/  VIADD R11, R14, 0xffffff81 ;  /* 0xffffff810e0b7836 */ /* 0x000fe40000000000 */
[----:B------:R-:W0:Y:S01]  /*0a10*/  MUFU.RCP R13, R12 ;  /* 0x0000000c000d7308 */ /* 0x000e220000001000 */
[----:B------:R-:W-:Y:S01]  /*0a20*/  FADD.FTZ R15, -R12, -RZ ;  /* 0x800000ff0c0f7221 */ /* 0x000fe20000010100 */
[C---:B------:R-:W-:Y:S01]  /*0a30*/  IMAD R0, R11.reuse, -0x800000, R10 ;  /* 0xff8000000b007824 */ /* 0x040fe200078e020a */
[----:B------:R-:W-:-:S05]  /*0a40*/  IADD3 R11, PT, PT, R11, 0x7f, -R9 ;  /* 0x0000007f0b0b7810 */ /* 0x000fca0007ffe809 */
[----:B------:R-:W-:Y:S02]  /*0a50*/  IMAD.IADD R11, R11, 0x1, R8 ;  /* 0x000000010b0b7824 */ /* 0x000fe400078e0208 */
[----:B0-----:R-:W-:-:S04]  /*0a60*/  FFMA R14, R13, R15, 1 ;  /* 0x3f8000000d0e7423 */ /* 0x001fc8000000000f */
[----:B------:R-:W-:-:S04]  /*0a70*/  FFMA R17, R13, R14, R13 ;  /* 0x0000000e0d117223 */ /* 0x000fc8000000000d */
[----:B------:R-:W-:-:S04]  /*0a80*/  FFMA R10, R0, R17, RZ ;  /* 0x00000011000a7223 */ /* 0x000fc800000000ff */
[----:B------:R-:W-:-:S04]  /*0a90*/  FFMA R13, R15, R10, R0 ;  /* 0x0000000a0f0d7223 */ /* 0x000fc80000000000 */
[----:B------:R-:W-:-:S04]  /*0aa0*/  FFMA R14, R17, R13, R10 ;  /* 0x0000000d110e7223 */ /* 0x000fc8000000000a */
[----:B------:R-:W-:-:S04]  /*0ab0*/  FFMA R15, R15, R14, R0 ;  /* 0x0000000e0f0f7223 */ /* 0x000fc80000000000 */
[----:B------:R-:W-:-:S05]  /*0ac0*/  FFMA R0, R17, R15, R14 ;  /* 0x0000000f11007223 */ /* 0x000fca000000000e */
[----:B------:R-:W-:-:S04]  /*0ad0*/  SHF.R.U32.HI R9, RZ, 0x17, R0 ;  /* 0x00000017ff097819 */ /* 0x000fc80000011600 */
[----:B------:R-:W-:-:S04]  /*0ae0*/  LOP3.LUT R9, R9, 0xff, RZ, 0xc0, !PT ;  /* 0x000000ff09097812 */ /* 0x000fc800078ec0ff */
[----:B------:R-:W-:-:S05]  /*0af0*/  IADD3 R12, PT, PT, R9, R11, RZ ;  /* 0x0000000b090c7210 */ /* 0x000fca0007ffe0ff */
[----:B------:R-:W-:-:S05]  /*0b00*/  VIADD R8, R12, 0xffffffff ;  /* 0xffffffff0c087836 */ /* 0x000fca0000000000 */
[----:B------:R-:W-:-:S13]  /*0b10*/  ISETP.GE.U32.AND P0, PT, R8, 0xfe, PT ;  /* 0x000000fe0800780c */ /* 0x000fda0003f06070 */
[----:B------:R-:W-:Y:S05]  /*0b20*/  @!P0 BRA `(.L_x_18) ;  /* 0x0000000000808947 */ /* 0x000fea0003800000 */
[----:B------:R-:W-:-:S13]  /*0b30*/  ISETP.GT.AND P0, PT, R12, 0xfe, PT ;  /* 0x000000fe0c00780c */ /* 0x000fda0003f04270 */
[----:B------:R-:W-:Y:S05]  /*0b40*/  @P0 BRA `(.L_x_19) ;  /* 0x00000000006c0947 */ /* 0x000fea0003800000 */
[----:B------:R-:W-:-:S13]  /*0b50*/  ISETP.GE.AND P0, PT, R12, 0x1, PT ;  /* 0x000000010c00780c */ /* 0x000fda0003f06270 */
[----:B------:R-:W-:Y:S05]  /*0b60*/  @P0 BRA `(.L_x_20) ;  /* 0x0000000000740947 */ /* 0x000fea0003800000 */
[----:B------:R-:W-:Y:S02]  /*0b70*/  ISETP.GE.AND P0, PT, R12, -0x18, PT ;  /* 0xffffffe80c00780c */ /* 0x000fe40003f06270 */
[----:B------:R-:W-:-:S11]  /*0b80*/  LOP3.LUT R0, R0, 0x80000000, RZ, 0xc0, !PT ;  /* 0x8000000000007812 */ /* 0x000fd600078ec0ff */
[----:B------:R-:W-:Y:S05]  /*0b90*/  @!P0 BRA `(.L_x_20) ;  /* 0x0000000000688947 */ /* 0x000fea0003800000 */
[CCC-:B------:R-:W-:Y:S01]  /*0ba0*/  FFMA.RZ R8, R17.reuse, R15.reuse, R14.reuse ;  /* 0x0000000f11087223 */ /* 0x1c0fe2000000c00e */
[C---:B------:R-:W-:Y:S02]  /*0bb0*/  VIADD R11, R12.reuse, 0x20 ;  /* 0x000000200c0b7836 */ /* 0x040fe40000000000 */
[CCC-:B------:R-:W-:Y:S01]  /*0bc0*/  FFMA.RM R9, R17.reuse, R15.reuse, R14.reuse ;  /* 0x0000000f11097223 */ /* 0x1c0fe2000000400e */
[----:B------:R-:W-:Y:S02]  /*0bd0*/  ISETP.NE.AND P2, PT, R12, RZ, PT ;  /* 0x000000ff0c00720c */ /* 0x000fe40003f45270 */
[----:B------:R-:W-:Y:S01]  /*0be0*/  LOP3.LUT R10, R8, 0x7fffff, RZ, 0xc0, !PT ;  /* 0x007fffff080a7812 */ /* 0x000fe200078ec0ff */
[----:B------:R-:W-:Y:S01]  /*0bf0*/  FFMA.RP R8, R17, R15, R14 ;  /* 0x0000000f11087223 */ /* 0x000fe2000000800e */
[----:B------:R-:W-:Y:S01]  /*0c00*/  ISETP.NE.AND P1, PT, R12, RZ, PT ;  /* 0x000000ff0c00720c */ /* 0x000fe20003f25270 */
[----:B------:R-:W-:Y:S01]  /*0c10*/  IMAD.MOV R12, RZ, RZ, -R12 ;  /* 0x000000ffff0c7224 */ /* 0x000fe200078e0a0c */
[----:B------:R-:W-:-:S02]  /*0c20*/  LOP3.LUT R10, R10, 0x800000, RZ, 0xfc, !PT ;  /* 0x008000000a0a7812 */ /* 0x000fc400078efcff */
[----:B------:R-:W-:Y:S02]  /*0c30*/  FSETP.NEU.FTZ.AND P0, PT, R8, R9, PT ;  /* 0x000000090800720b */ /* 0x000fe40003f1d000 */
[----:B------:R-:W-:Y:S02]  /*0c40*/  SHF.L.U32 R11, R10, R11, RZ ;  /* 0x0000000b0a0b7219 */ /* 0x000fe400000006ff */
[----:B------:R-:W-:Y:S02]  /*0c50*/  SEL R9, R12, RZ, P2 ;  /* 0x000000ff0c097207 */ /* 0x000fe40001000000 */
[----:B------:R-:W-:Y:S02]  /*0c60*/  ISETP.NE.AND P1, PT, R11, RZ, P1 ;  /* 0x000000ff0b00720c */ /* 0x000fe40000f25270 */
[----:B------:R-:W-:Y:S02]  /*0c70*/  SHF.R.U32.HI R9, RZ, R9, R10 ;  /* 0x00000009ff097219 */ /* 0x000fe4000001160a */
[----:B------:R-:W-:-:S02]  /*0c80*/  PLOP3.LUT P0, PT, P0, P1, PT, 0xf8, 0x8f ;  /* 0x00000000008f781c */ /* 0x000fc40000703f70 */
[----:B------:R-:W-:Y:S02]  /*0c90*/  SHF.R.U32.HI R11, RZ, 0x1, R9 ;  /* 0x00000001ff0b7819 */ /* 0x000fe40000011609 */
[----:B------:R-:W-:-:S04]  /*0ca0*/  SEL R8, RZ, 0x1, !P0 ;  /* 0x00000001ff087807 */ /* 0x000fc80004000000 */
[----:B------:R-:W-:-:S04]  /*0cb0*/  LOP3.LUT R8, R8, 0x1, R11, 0xf8, !PT ;  /* 0x0000000108087812 */ /* 0x000fc800078ef80b */
[----:B------:R-:W-:-:S05]  /*0cc0*/  LOP3.LUT R8, R8, R9, RZ, 0xc0, !PT ;  /* 0x0000000908087212 */ /* 0x000fca00078ec0ff */
[----:B------:R-:W-:-:S05]  /*0cd0*/  IMAD.IADD R11, R11, 0x1, R8 ;  /* 0x000000010b0b7824 */ /* 0x000fca00078e0208 */
[----:B------:R-:W-:Y:S01]  /*0ce0*/  LOP3.LUT R0, R11, R0, RZ, 0xfc, !PT ;  /* 0x000000000b007212 */ /* 0x000fe200078efcff */
[----:B------:R-:W-:Y:S06]  /*0cf0*/  BRA `(.L_x_20) ;  /* 0x0000000000107947 */ /* 0x000fec0003800000 */
.L_x_19:
[----:B------:R-:W-:-:S04]  /*0d00*/  LOP3.LUT R0, R0, 0x80000000, RZ, 0xc0, !PT ;  /* 0x8000000000007812 */ /* 0x000fc800078ec0ff */
[----:B------:R-:W-:Y:S01]  /*0d10*/  LOP3.LUT R0, R0, 0x7f800000, RZ, 0xfc, !PT ;  /* 0x7f80000000007812 */ /* 0x000fe200078efcff */
[----:B------:R-:W-:Y:S06]  /*0d20*/  BRA `(.L_x_20) ;  /* 0x0000000000047947 */ /* 0x000fec0003800000 */
.L_x_18:
[----:B------:R-:W-:-:S07]  /*0d30*/  IMAD R0, R11, 0x800000, R0 ;  /* 0x008000000b007824 */ /* 0x000fce00078e0200 */
.L_x_20:
[----:B------:R-:W-:Y:S05]  /*0d40*/  BSYNC.RECONVERGENT B2 ;  /* 0x0000000000027941 */ /* 0x000fea0003800200 */
.L_x_17:
[----:B------:R-:W-:Y:S05]  /*0d50*/  BRA `(.L_x_21) ;  /* 0x0000000000207947 */ /* 0x000fea0003800000 */
.L_x_16:
[----:B------:R-:W-:-:S04]  /*0d60*/  LOP3.LUT R0, R11, 0x80000000, R10, 0x48, !PT ;  /* 0x800000000b007812 */ /* 0x000fc800078e480a */
[----:B------:R-:W-:Y:S01]  /*0d70*/  LOP3.LUT R0, R0, 0x7f800000, RZ, 0xfc, !PT ;  /* 0x7f80000000007812 */ /* 0x000fe200078efcff */
[----:B------:R-:W-:Y:S06]  /*0d80*/  BRA `(.L_x_21) ;  /* 0x0000000000147947 */ /* 0x000fec0003800000 */
.L_x_15:
[----:B------:R-:W-:Y:S01]  /*0d90*/  LOP3.LUT R0, R11, 0x80000000, R10, 0x48, !PT ;  /* 0x800000000b007812 */ /* 0x000fe200078e480a */
[----:B------:R-:W-:Y:S06]  /*0da0*/  BRA `(.L_x_21) ;  /* 0x00000000000c7947 */ /* 0x000fec0003800000 */
.L_x_14:
[----:B------:R-:W0:Y:S01]  /*0db0*/  MUFU.RSQ R0, -QNAN ;  /* 0xffc0000000007908 */ /* 0x000e220000001400 */
[----:B------:R-:W-:Y:S05]  /*0dc0*/  BRA `(.L_x_21) ;  /* 0x0000000000047947 */ /* 0x000fea0003800000 */
.L_x_13:
[----:B------:R-:W-:-:S07]  /*0dd0*/  FADD.FTZ R0, R0, R3 ;  /* 0x0000000300007221 */ /* 0x000fce0000010000 */
.L_x_21:
[----:B------:R-:W-:Y:S05]  /*0de0*/  BSYNC.RECONVERGENT B1 ;  /* 0x0000000000017941 */ /* 0x000fea0003800200 */
.L_x_11:
[----:B------:R-:W-:Y:S02]  /*0df0*/  IMAD.MOV.U32 R8, RZ, RZ, R6 ;  /* 0x000000ffff087224 */ /* 0x000fe400078e0006 */
[----:B------:R-:W-:-:S04]  /*0e00*/  IMAD.MOV.U32 R9, RZ, RZ, 0x0 ;  /* 0x00000000ff097424 */ /* 0x000fc800078e00ff */
[----:B0-----:R-:W-:Y:S05]  /*0e10*/  RET.REL.NODEC R8 `(_Z12fused_l2normPKfPfi) ;  /* 0xfffffff008787950 */ /* 0x001fea0003c3ffff */
.L_x_22:
[----:B------:R-:W-:-:S00]  /*0e20*/  BRA `(.L_x_22) ;  /* 0xfffffffc00fc7947 */ /* 0x000fc0000383ffff */
[----:B------:R-:W-:-:S00]  /*0e30*/  NOP ;  /* 0x0000000000007918 */ /* 0x000fc00000000000 */
        /* <DEDUP_REMOVED lines=12> */
.L_x_24:


//--------------------- .nv.shared._Z12fused_l2normPKfPfi --------------------------
	.section	.nv.shared._Z12fused_l2normPKfPfi,"aw",@nobits
	.sectionflags	@""
	.align	16
	.zero		1024


//--------------------- .nv.shared.reserved.0     --------------------------
	.section	.nv.shared.reserved.0,"aw",@nobits
	.weak		__nv_reservedSMEM_offset_0_alias
	.size		__nv_reservedSMEM_offset_0_alias, 0, 64
	.other		__nv_reservedSMEM_offset_0_alias,@"STO_CUDA_RESERVED_SHARED STV_DEFAULT"
__nv_reservedSMEM_offset_0_alias:
	.zero		0
	.zero		64


//--------------------- .nv.constant0._Z12fused_l2normPKfPfi --------------------------
	.section	.nv.constant0._Z12fused_l2normPKfPfi,"a",@progbits
	.sectionflags	@""
	.align	4
.nv.constant0._Z12fused_l2normPKfPfi:
	.zero		916


//--------------------- SYMBOLS --------------------------

	.type		.nv.reservedSmem.offset0,@object
	.size		.nv.reservedSmem.offset0,0x4
	.type		.nv.reservedSmem.cap,@object
	.size		.nv.reservedSmem.cap,0x4
